	.headerflags	@"EF_CUDA_TEXMODE_UNIFIED EF_CUDA_64BIT_ADDRESS EF_CUDA_ACCELERATORS EF_CUDA_SM90 EF_CUDA_VIRTUAL_SM(EF_CUDA_SM90)"
	.elftype	@"ET_EXEC"


//--------------------- .nv.info                  --------------------------
	.section	.nv.info,"",@"SHT_CUDA_INFO"
	.align	4


	//----- nvinfo : EIATTR_REGCOUNT
	.align		4
        /*0000*/ 	.byte	0x04, 0x2f
        /*0002*/ 	.short	(.L_1 - .L_0)
	.align		4
.L_0:
        /*0004*/ 	.word	index@(triton_poi_fused_convolution_relu_5)
        /*0008*/ 	.word	0x0000001c


	//----- nvinfo : EIATTR_MIN_STACK_SIZE
	.align		4
.L_1:
        /*000c*/ 	.byte	0x04, 0x12
        /*000e*/ 	.short	(.L_3 - .L_2)
	.align		4
.L_2:
        /*0010*/ 	.word	index@(triton_poi_fused_convolution_relu_5)
        /*0014*/ 	.word	0x00000000


	//----- nvinfo : EIATTR_FRAME_SIZE
	.align		4
.L_3:
        /*0018*/ 	.byte	0x04, 0x11
        /*001a*/ 	.short	(.L_5 - .L_4)
	.align		4
.L_4:
        /*001c*/ 	.word	index@(triton_poi_fused_convolution_relu_5)
        /*0020*/ 	.word	0x00000000


	//----- nvinfo : EIATTR_MIN_STACK_SIZE
	.align		4
.L_5:
        /*0024*/ 	.byte	0x04, 0x12
        /*0026*/ 	.short	(.L_7 - .L_6)
	.align		4
.L_6:
        /*0028*/ 	.word	index@(triton_poi_fused_convolution_relu_5)
        /*002c*/ 	.word	0x00000000
.L_7:


//--------------------- .nv.info.triton_poi_fused_convolution_relu_5 --------------------------
	.section	.nv.info.triton_poi_fused_convolution_relu_5,"",@"SHT_CUDA_INFO"
	.sectionflags	@""
	.align	4


	//----- nvinfo : EIATTR_CUDA_API_VERSION
	.align		4
        /*0000*/ 	.byte	0x04, 0x37
        /*0002*/ 	.short	(.L_9 - .L_8)
.L_8:
        /*0004*/ 	.word	0x0000007c


	//----- nvinfo : EIATTR_KPARAM_INFO
	.align		4
.L_9:
        /*0008*/ 	.byte	0x04, 0x17
        /*000a*/ 	.short	(.L_11 - .L_10)
.L_10:
        /*000c*/ 	.word	0x00000000
        /*0010*/ 	.short	0x0003
        /*0012*/ 	.short	0x0018
        /*0014*/ 	.byte	0x00, 0xf0, 0x11, 0x00


	//----- nvinfo : EIATTR_KPARAM_INFO
	.align		4
.L_11:
        /*0018*/ 	.byte	0x04, 0x17
        /*001a*/ 	.short	(.L_13 - .L_12)
.L_12:
        /*001c*/ 	.word	0x00000000
        /*0020*/ 	.short	0x0002
        /*0022*/ 	.short	0x0010
        /*0024*/ 	.byte	0x00, 0xf4, 0x21, 0x00


	//----- nvinfo : EIATTR_KPARAM_INFO
	.align		4
.L_13:
        /*0028*/ 	.byte	0x04, 0x17
        /*002a*/ 	.short	(.L_15 - .L_14)
.L_14:
        /*002c*/ 	.word	0x00000000
        /*0030*/ 	.short	0x0001
        /*0032*/ 	.short	0x0008
        /*0034*/ 	.byte	0x00, 0xf4, 0x21, 0x00


	//----- nvinfo : EIATTR_KPARAM_INFO
	.align		4
.L_15:
        /*0038*/ 	.byte	0x04, 0x17
        /*003a*/ 	.short	(.L_17 - .L_16)
.L_16:
        /*003c*/ 	.word	0x00000000
        /*0040*/ 	.short	0x0000
        /*0042*/ 	.short	0x0000
        /*0044*/ 	.byte	0x00, 0xf4, 0x21, 0x00


	//----- nvinfo : EIATTR_SPARSE_MMA_MASK
	.align		4
.L_17:
        /*0048*/ 	.byte	0x03, 0x50
        /*004a*/ 	.short	0x0000


	//----- nvinfo : EIATTR_MAXREG_COUNT
	.align		4
        /*004c*/ 	.byte	0x03, 0x1b
        /*004e*/ 	.short	0x00ff


	//----- nvinfo : EIATTR_EXIT_INSTR_OFFSETS
	.align		4
        /*0050*/ 	.byte	0x04, 0x1c
        /*0052*/ 	.short	(.L_19 - .L_18)


	//   ....[0]....
.L_18:
        /*0054*/ 	.word	0x00000540


	//----- nvinfo : EIATTR_REQNTID
	.align		4
.L_19:
        /*0058*/ 	.byte	0x04, 0x10
        /*005a*/ 	.short	(.L_21 - .L_20)
.L_20:
        /*005c*/ 	.word	0x00000080
        /*0060*/ 	.word	0x00000001
        /*0064*/ 	.word	0x00000001


	//----- nvinfo : EIATTR_CBANK_PARAM_SIZE
	.align		4
.L_21:
        /*0068*/ 	.byte	0x03, 0x19
        /*006a*/ 	.short	0x001c


	//----- nvinfo : EIATTR_PARAM_CBANK
	.align		4
        /*006c*/ 	.byte	0x04, 0x0a
        /*006e*/ 	.short	(.L_23 - .L_22)
	.align		4
.L_22:
        /*0070*/ 	.word	index@(.nv.constant0.triton_poi_fused_convolution_relu_5)
        /*0074*/ 	.short	0x0210
        /*0076*/ 	.short	0x001c


	//----- nvinfo : EIATTR_SW_WAR
	.align		4
.L_23:
        /*0078*/ 	.byte	0x04, 0x36
        /*007a*/ 	.short	(.L_25 - .L_24)
.L_24:
        /*007c*/ 	.word	0x00000008
.L_25:


//--------------------- .nv.callgraph             --------------------------
	.section	.nv.callgraph,"",@"SHT_CUDA_CALLGRAPH"
	.align	4
	.sectionentsize	8
	.align		4
        /*0000*/ 	.word	0x00000000
	.align		4
        /*0004*/ 	.word	0xffffffff
	.align		4
        /*0008*/ 	.word	0x00000000
	.align		4
        /*000c*/ 	.word	0xfffffffe
	.align		4
        /*0010*/ 	.word	0x00000000
	.align		4
        /*0014*/ 	.word	0xfffffffd
	.align		4
        /*0018*/ 	.word	0x00000000
	.align		4
        /*001c*/ 	.word	0xfffffffc


//--------------------- .text.triton_poi_fused_convolution_relu_5 --------------------------
	.section	.text.triton_poi_fused_convolution_relu_5,"ax",@progbits
	.align	128
        .global         triton_poi_fused_convolution_relu_5
        .type           triton_poi_fused_convolution_relu_5,@function
        .size           triton_poi_fused_convolution_relu_5,(.L_x_1 - triton_poi_fused_convolution_relu_5)
        .other          triton_poi_fused_convolution_relu_5,@"STO_CUDA_ENTRY STV_DEFAULT"
triton_poi_fused_convolution_relu_5:
.text.triton_poi_fused_convolution_relu_5:
[----:B------:R-:W-:Y:S01]  /*0000*/  LDC R1, c[0x0][0x28] ;  /* 0x00000a00ff017b82 */ /* 0x000fe20000000800 */
[----:B------:R-:W1:Y:S01]  /*0010*/  S2R R0, SR_TID.X ;  /* 0x0000000000007919 */ /* 0x000e620000002100 */
[----:B------:R-:W-:-:S06]  /*0020*/  IMAD.MOV.U32 R12, RZ, RZ, RZ ;  /* 0x000000ffff0c7224 */ /* 0x000fcc00078e00ff */
[----:B------:R-:W2:Y:S01]  /*0030*/  LDC.64 R8, c[0x0][0x218] ;  /* 0x00008600ff087b82 */ /* 0x000ea20000000a00 */
[----:B------:R-:W-:Y:S01]  /*0040*/  IMAD.MOV.U32 R2, RZ, RZ, RZ ;  /* 0x000000ffff027224 */ /* 0x000fe200078e00ff */
[----:B------:R-:W3:Y:S01]  /*0050*/  S2R R13, SR_CTAID.X ;  /* 0x00000000000d7919 */ /* 0x000ee20000002500 */
[----:B------:R-:W-:Y:S01]  /*0060*/  ULDC.64 UR4, c[0x0][0x208] ;  /* 0x0000820000047ab9 */ /* 0x000fe20000000a00 */
[----:B-1----:R-:W-:-:S05]  /*0070*/  IMAD.SHL.U32 R0, R0, 0x4, RZ ;  /* 0x0000000400007824 */ /* 0x002fca00078e00ff */
[----:B------:R-:W-:-:S05]  /*0080*/  LOP3.LUT R0, R0, 0x1fc, RZ, 0xc0, !PT ;  /* 0x000001fc00007812 */ /* 0x000fca00078ec0ff */
[----:B---3--:R-:W-:-:S04]  /*0090*/  IMAD R13, R13, 0x400, R0 ;  /* 0x000004000d0d7824 */ /* 0x008fc800078e0200 */
[----:B------:R-:W-:-:S04]  /*00a0*/  IMAD.HI R0, R13, -0x64a7c8c7, R12 ;  /* 0x9b5837390d007827 */ /* 0x000fc800078e020c */
[----:B------:R-:W-:Y:S01]  /*00b0*/  VIADD R3, R13, 0x200 ;  /* 0x000002000d037836 */ /* 0x000fe20000000000 */
[----:B------:R-:W-:-:S03]  /*00c0*/  SHF.R.U32.HI R5, RZ, 0x1f, R0 ;  /* 0x0000001fff057819 */ /* 0x000fc60000011600 */
[----:B------:R-:W-:Y:S01]  /*00d0*/  IMAD.HI R2, R3, -0x64a7c8c7, R2 ;  /* 0x9b58373903027827 */ /* 0x000fe200078e0202 */
[----:B------:R-:W-:-:S04]  /*00e0*/  LEA.HI.SX32 R0, R0, R5, 0xf ;  /* 0x0000000500007211 */ /* 0x000fc800078f7aff */
[----:B------:R-:W-:Y:S02]  /*00f0*/  SHF.R.U32.HI R5, RZ, 0x1f, R2 ;  /* 0x0000001fff057819 */ /* 0x000fe40000011602 */
[----:B------:R-:W-:Y:S02]  /*0100*/  PRMT R4, R0, 0x9910, RZ ;  /* 0x0000991000047816 */ /* 0x000fe400000000ff */
[----:B------:R-:W-:Y:S02]  /*0110*/  LEA.HI.SX32 R2, R2, R5, 0xf ;  /* 0x0000000502027211 */ /* 0x000fe400078f7aff */
[----:B------:R-:W-:Y:S02]  /*0120*/  SHF.R.S32.HI R4, RZ, 0xf, R4 ;  /* 0x0000000fff047819 */ /* 0x000fe40000011404 */
[----:B------:R-:W-:Y:S02]  /*0130*/  PRMT R7, R2, 0x9910, RZ ;  /* 0x0000991002077816 */ /* 0x000fe400000000ff */
[----:B------:R-:W-:-:S02]  /*0140*/  LOP3.LUT R5, R4, 0xffff, RZ, 0xc0, !PT ;  /* 0x0000ffff04057812 */ /* 0x000fc400078ec0ff */
[----:B------:R-:W-:Y:S02]  /*0150*/  SHF.R.S32.HI R7, RZ, 0xf, R7 ;  /* 0x0000000fff077819 */ /* 0x000fe40000011407 */
[----:B------:R-:W-:Y:S02]  /*0160*/  LEA.HI R6, R5, R0, RZ, 0x15 ;  /* 0x0000000005067211 */ /* 0x000fe400078fa8ff */
[----:B------:R-:W-:Y:S01]  /*0170*/  LOP3.LUT R7, R7, 0xffff, RZ, 0xc0, !PT ;  /* 0x0000ffff07077812 */ /* 0x000fe200078ec0ff */
[----:B------:R-:W1:Y:S01]  /*0180*/  LDC.64 R4, c[0x0][0x210] ;  /* 0x00008400ff047b82 */ /* 0x000e620000000a00 */
[----:B------:R-:W-:Y:S02]  /*0190*/  LOP3.LUT R6, R6, 0xffe0, RZ, 0xc0, !PT ;  /* 0x0000ffe006067812 */ /* 0x000fe400078ec0ff */
[----:B------:R-:W-:-:S03]  /*01a0*/  LEA.HI R7, R7, R2, RZ, 0x15 ;  /* 0x0000000207077211 */ /* 0x000fc600078fa8ff */
[----:B------:R-:W-:Y:S01]  /*01b0*/  IMAD.MOV R6, RZ, RZ, -R6 ;  /* 0x000000ffff067224 */ /* 0x000fe200078e0a06 */
[----:B------:R-:W-:-:S04]  /*01c0*/  LOP3.LUT R7, R7, 0xffe0, RZ, 0xc0, !PT ;  /* 0x0000ffe007077812 */ /* 0x000fc800078ec0ff */
[----:B------:R-:W-:Y:S01]  /*01d0*/  PRMT R11, R6, 0x7710, RZ ;  /* 0x00007710060b7816 */ /* 0x000fe200000000ff */
[----:B------:R-:W-:-:S04]  /*01e0*/  IMAD.MOV R7, RZ, RZ, -R7 ;  /* 0x000000ffff077224 */ /* 0x000fc800078e0a07 */
[----:B------:R-:W-:Y:S01]  /*01f0*/  IMAD.IADD R0, R0, 0x1, R11 ;  /* 0x0000000100007824 */ /* 0x000fe200078e020b */
[----:B------:R-:W-:-:S04]  /*0200*/  PRMT R7, R7, 0x7710, RZ ;  /* 0x0000771007077816 */ /* 0x000fc800000000ff */
[----:B------:R-:W-:Y:S01]  /*0210*/  PRMT R19, R0, 0x9910, RZ ;  /* 0x0000991000137816 */ /* 0x000fe200000000ff */
[----:B------:R-:W-:Y:S02]  /*0220*/  IMAD.IADD R2, R2, 0x1, R7 ;  /* 0x0000000102027824 */ /* 0x000fe400078e0207 */
[----:B-1----:R-:W-:-:S03]  /*0230*/  IMAD.WIDE R16, R13, 0x4, R4 ;  /* 0x000000040d107825 */ /* 0x002fc600078e0204 */
[----:B------:R-:W-:Y:S01]  /*0240*/  PRMT R21, R2, 0x9910, RZ ;  /* 0x0000991002157816 */ /* 0x000fe200000000ff */
[--C-:B--2---:R-:W-:Y:S01]  /*0250*/  IMAD.WIDE R18, R19, 0x4, R8.reuse ;  /* 0x0000000413127825 */ /* 0x104fe200078e0208 */
[----:B------:R-:W2:Y:S04]  /*0260*/  LDG.E.128 R4, desc[UR4][R16.64] ;  /* 0x0000000410047981 */ /* 0x000ea8000c1e1d00 */
[----:B------:R-:W2:Y:S01]  /*0270*/  LDG.E.EL R2, desc[UR4][R18.64] ;  /* 0x0000000412027981 */ /* 0x000ea2000c2e1900 */
[----:B------:R-:W-:-:S03]  /*0280*/  IMAD.WIDE R20, R21, 0x4, R8 ;  /* 0x0000000415147825 */ /* 0x000fc600078e0208 */
[----:B------:R1:W3:Y:S04]  /*0290*/  LDG.E.128 R8, desc[UR4][R16.64+0x800] ;  /* 0x0008000410087981 */ /* 0x0002e8000c1e1d00 */
[----:B------:R-:W3:Y:S01]  /*02a0*/  LDG.E.EL R0, desc[UR4][R20.64] ;  /* 0x0000000414007981 */ /* 0x000ee2000c2e1900 */
[----:B------:R-:W-:Y:S02]  /*02b0*/  IMAD.MOV.U32 R14, RZ, RZ, RZ ;  /* 0x000000ffff0e7224 */ /* 0x000fe400078e00ff */
[----:B------:R-:W-:Y:S02]  /*02c0*/  IMAD.MOV.U32 R15, RZ, RZ, R3 ;  /* 0x000000ffff0f7224 */ /* 0x000fe400078e0003 */
[----:B------:R-:W-:-:S04]  /*02d0*/  IMAD.HI R22, R3, -0x6e5d4c3b, R14 ;  /* 0x91a2b3c503167827 */ /* 0x000fc800078e020e */
[----:B------:R-:W4:Y:S01]  /*02e0*/  LDC.64 R14, c[0x0][0x220] ;  /* 0x00008800ff0e7b82 */ /* 0x000f220000000a00 */
[----:B------:R-:W-:Y:S01]  /*02f0*/  IMAD.HI R12, R13, -0x6e5d4c3b, R12 ;  /* 0x91a2b3c50d0c7827 */ /* 0x000fe200078e020c */
[----:B------:R-:W-:-:S04]  /*0300*/  SHF.R.U32.HI R25, RZ, 0x1f, R22 ;  /* 0x0000001fff197819 */ /* 0x000fc80000011616 */
[----:B------:R-:W-:Y:S02]  /*0310*/  SHF.R.U32.HI R23, RZ, 0x1f, R12 ;  /* 0x0000001fff177819 */ /* 0x000fe4000001160c */
[----:B------:R-:W-:Y:S02]  /*0320*/  LEA.HI.SX32 R25, R22, R25, 0x15 ;  /* 0x0000001916197211 */ /* 0x000fe400078faaff */
[----:B------:R-:W-:-:S03]  /*0330*/  LEA.HI.SX32 R23, R12, R23, 0x15 ;  /* 0x000000170c177211 */ /* 0x000fc600078faaff */
[----:B-1----:R-:W-:Y:S02]  /*0340*/  IMAD R16, R25, -0xe10, R3 ;  /* 0xfffff1f019107824 */ /* 0x002fe400078e0203 */
[----:B------:R-:W-:Y:S02]  /*0350*/  IMAD R12, R23, -0xe10, R13 ;  /* 0xfffff1f0170c7824 */ /* 0x000fe400078e020d */
[----:B------:R-:W-:Y:S02]  /*0360*/  IMAD R25, R25, 0xe20, R16 ;  /* 0x00000e2019197824 */ /* 0x000fe400078e0210 */
[----:B------:R-:W-:Y:S01]  /*0370*/  IMAD R3, R23, 0xe20, R12 ;  /* 0x00000e2017037824 */ /* 0x000fe200078e020c */
[CC--:B--2---:R-:W-:Y:S01]  /*0380*/  FSETP.GEU.AND P6, PT, R5.reuse, -R2.reuse, PT ;  /* 0x800000020500720b */ /* 0x0c4fe20003fce000 */
[--C-:B------:R-:W-:Y:S01]  /*0390*/  FADD R5, R5, R2.reuse ;  /* 0x0000000205057221 */ /* 0x100fe20000000000 */
[CC--:B------:R-:W-:Y:S01]  /*03a0*/  FSETP.GEU.AND P0, PT, R6.reuse, -R2.reuse, PT ;  /* 0x800000020600720b */ /* 0x0c0fe20003f0e000 */
[--C-:B------:R-:W-:Y:S01]  /*03b0*/  FADD R6, R6, R2.reuse ;  /* 0x0000000206067221 */ /* 0x100fe20000000000 */
[CC--:B------:R-:W-:Y:S01]  /*03c0*/  FSETP.GEU.AND P1, PT, R7.reuse, -R2.reuse, PT ;  /* 0x800000020700720b */ /* 0x0c0fe20003f2e000 */
[--C-:B------:R-:W-:Y:S01]  /*03d0*/  FADD R7, R7, R2.reuse ;  /* 0x0000000207077221 */ /* 0x100fe20000000000 */
[C---:B------:R-:W-:Y:S01]  /*03e0*/  FSETP.GEU.AND P2, PT, R4.reuse, -R2, PT ;  /* 0x800000020400720b */ /* 0x040fe20003f4e000 */
[----:B------:R-:W-:Y:S01]  /*03f0*/  FADD R4, R4, R2 ;  /* 0x0000000204047221 */ /* 0x000fe20000000000 */
[----:B------:R-:W-:-:S02]  /*0400*/  SEL R5, R5, RZ, P6 ;  /* 0x000000ff05057207 */ /* 0x000fc40003000000 */
[CC--:B---3--:R-:W-:Y:S01]  /*0410*/  FSETP.GEU.AND P3, PT, R9.reuse, -R0.reuse, PT ;  /* 0x800000000900720b */ /* 0x0c8fe20003f6e000 */
[--C-:B------:R-:W-:Y:S01]  /*0420*/  FADD R9, R9, R0.reuse ;  /* 0x0000000009097221 */ /* 0x100fe20000000000 */
[CC--:B------:R-:W-:Y:S01]  /*0430*/  FSETP.GEU.AND P4, PT, R10.reuse, -R0.reuse, PT ;  /* 0x800000000a00720b */ /* 0x0c0fe20003f8e000 */
[--C-:B------:R-:W-:Y:S01]  /*0440*/  FADD R10, R10, R0.reuse ;  /* 0x000000000a0a7221 */ /* 0x100fe20000000000 */
[CC--:B------:R-:W-:Y:S01]  /*0450*/  FSETP.GEU.AND P5, PT, R11.reuse, -R0.reuse, PT ;  /* 0x800000000b00720b */ /* 0x0c0fe20003fae000 */
[--C-:B------:R-:W-:Y:S01]  /*0460*/  FADD R11, R11, R0.reuse ;  /* 0x000000000b0b7221 */ /* 0x100fe20000000000 */
[C---:B------:R-:W-:Y:S01]  /*0470*/  FSETP.GEU.AND P6, PT, R8.reuse, -R0, PT ;  /* 0x800000000800720b */ /* 0x040fe20003fce000 */
[----:B------:R-:W-:Y:S01]  /*0480*/  FADD R8, R8, R0 ;  /* 0x0000000008087221 */ /* 0x000fe20000000000 */
[--C-:B----4-:R-:W-:Y:S01]  /*0490*/  IMAD.WIDE R2, R3, 0x4, R14.reuse ;  /* 0x0000000403027825 */ /* 0x110fe200078e020e */
[----:B------:R-:W-:Y:S02]  /*04a0*/  SEL R6, R6, RZ, P0 ;  /* 0x000000ff06067207 */ /* 0x000fe40000000000 */
[----:B------:R-:W-:Y:S01]  /*04b0*/  SEL R7, R7, RZ, P1 ;  /* 0x000000ff07077207 */ /* 0x000fe20000800000 */
[----:B------:R-:W-:Y:S01]  /*04c0*/  IMAD.WIDE R14, R25, 0x4, R14 ;  /* 0x00000004190e7825 */ /* 0x000fe200078e020e */
[----:B------:R-:W-:-:S02]  /*04d0*/  SEL R4, R4, RZ, P2 ;  /* 0x000000ff04047207 */ /* 0x000fc40001000000 */
[----:B------:R-:W-:Y:S02]  /*04e0*/  SEL R9, R9, RZ, P3 ;  /* 0x000000ff09097207 */ /* 0x000fe40001800000 */
[----:B------:R-:W-:Y:S02]  /*04f0*/  SEL R10, R10, RZ, P4 ;  /* 0x000000ff0a0a7207 */ /* 0x000fe40002000000 */
[----:B------:R-:W-:Y:S02]  /*0500*/  SEL R11, R11, RZ, P5 ;  /* 0x000000ff0b0b7207 */ /* 0x000fe40002800000 */
[----:B------:R-:W-:Y:S01]  /*0510*/  SEL R8, R8, RZ, P6 ;  /* 0x000000ff08087207 */ /* 0x000fe20003000000 */
[----:B------:R-:W-:Y:S04]  /*0520*/  STG.E.128 desc[UR4][R2.64], R4 ;  /* 0x0000000402007986 */ /* 0x000fe8000c101d04 */
[----:B------:R-:W-:Y:S01]  /*0530*/  STG.E.128 desc[UR4][R14.64], R8 ;  /* 0x000000080e007986 */ /* 0x000fe2000c101d04 */
[----:B------:R-:W-:Y:S05]  /*0540*/  EXIT ;  /* 0x000000000000794d */ /* 0x000fea0003800000 */
.L_x_0:
[----:B------:R-:W-:-:S00]  /*0550*/  BRA `(.L_x_0) ;  /* 0xfffffffc00fc7947 */ /* 0x000fc0000383ffff */
[----:B------:R-:W-:-:S00]  /*0560*/  NOP ;  /* 0x0000000000007918 */ /* 0x000fc00000000000 */
        /* <DEDUP_REMOVED lines=9> */
.L_x_1:


//--------------------- .nv.constant0.triton_poi_fused_convolution_relu_5 --------------------------
	.section	.nv.constant0.triton_poi_fused_convolution_relu_5,"a",@progbits
	.sectionflags	@""
	.align	4
.nv.constant0.triton_poi_fused_convolution_relu_5:
	.zero		556
